	.headerflags	@"EF_CUDA_TEXMODE_UNIFIED EF_CUDA_64BIT_ADDRESS EF_CUDA_ACCELERATORS EF_CUDA_SM90 EF_CUDA_VIRTUAL_SM(EF_CUDA_SM90)"
	.elftype	@"ET_EXEC"


//--------------------- .nv.info                  --------------------------
	.section	.nv.info,"",@"SHT_CUDA_INFO"
	.align	4


	//----- nvinfo : EIATTR_REGCOUNT
	.align		4
        /*0000*/ 	.byte	0x04, 0x2f
        /*0002*/ 	.short	(.L_1 - .L_0)
	.align		4
.L_0:
        /*0004*/ 	.word	index@(triton_poi_fused_2)
        /*0008*/ 	.word	0x0000001e


	//----- nvinfo : EIATTR_MIN_STACK_SIZE
	.align		4
.L_1:
        /*000c*/ 	.byte	0x04, 0x12
        /*000e*/ 	.short	(.L_3 - .L_2)
	.align		4
.L_2:
        /*0010*/ 	.word	index@(triton_poi_fused_2)
        /*0014*/ 	.word	0x00000000


	//----- nvinfo : EIATTR_FRAME_SIZE
	.align		4
.L_3:
        /*0018*/ 	.byte	0x04, 0x11
        /*001a*/ 	.short	(.L_5 - .L_4)
	.align		4
.L_4:
        /*001c*/ 	.word	index@(triton_poi_fused_2)
        /*0020*/ 	.word	0x00000000


	//----- nvinfo : EIATTR_MIN_STACK_SIZE
	.align		4
.L_5:
        /*0024*/ 	.byte	0x04, 0x12
        /*0026*/ 	.short	(.L_7 - .L_6)
	.align		4
.L_6:
        /*0028*/ 	.word	index@(triton_poi_fused_2)
        /*002c*/ 	.word	0x00000000
.L_7:


//--------------------- .nv.info.triton_poi_fused_2 --------------------------
	.section	.nv.info.triton_poi_fused_2,"",@"SHT_CUDA_INFO"
	.sectionflags	@""
	.align	4


	//----- nvinfo : EIATTR_CUDA_API_VERSION
	.align		4
        /*0000*/ 	.byte	0x04, 0x37
        /*0002*/ 	.short	(.L_9 - .L_8)
.L_8:
        /*0004*/ 	.word	0x0000007c


	//----- nvinfo : EIATTR_KPARAM_INFO
	.align		4
.L_9:
        /*0008*/ 	.byte	0x04, 0x17
        /*000a*/ 	.short	(.L_11 - .L_10)
.L_10:
        /*000c*/ 	.word	0x00000000
        /*0010*/ 	.short	0x0003
        /*0012*/ 	.short	0x0014
        /*0014*/ 	.byte	0x00, 0xf0, 0x11, 0x00


	//----- nvinfo : EIATTR_KPARAM_INFO
	.align		4
.L_11:
        /*0018*/ 	.byte	0x04, 0x17
        /*001a*/ 	.short	(.L_13 - .L_12)
.L_12:
        /*001c*/ 	.word	0x00000000
        /*0020*/ 	.short	0x0002
        /*0022*/ 	.short	0x0010
        /*0024*/ 	.byte	0x00, 0xf0, 0x11, 0x00


	//----- nvinfo : EIATTR_KPARAM_INFO
	.align		4
.L_13:
        /*0028*/ 	.byte	0x04, 0x17
        /*002a*/ 	.short	(.L_15 - .L_14)
.L_14:
        /*002c*/ 	.word	0x00000000
        /*0030*/ 	.short	0x0001
        /*0032*/ 	.short	0x0008
        /*0034*/ 	.byte	0x00, 0xf4, 0x21, 0x00


	//----- nvinfo : EIATTR_KPARAM_INFO
	.align		4
.L_15:
        /*0038*/ 	.byte	0x04, 0x17
        /*003a*/ 	.short	(.L_17 - .L_16)
.L_16:
        /*003c*/ 	.word	0x00000000
        /*0040*/ 	.short	0x0000
        /*0042*/ 	.short	0x0000
        /*0044*/ 	.byte	0x00, 0xf4, 0x21, 0x00


	//----- nvinfo : EIATTR_SPARSE_MMA_MASK
	.align		4
.L_17:
        /*0048*/ 	.byte	0x03, 0x50
        /*004a*/ 	.short	0x0000


	//----- nvinfo : EIATTR_MAXREG_COUNT
	.align		4
        /*004c*/ 	.byte	0x03, 0x1b
        /*004e*/ 	.short	0x00ff


	//----- nvinfo : EIATTR_EXIT_INSTR_OFFSETS
	.align		4
        /*0050*/ 	.byte	0x04, 0x1c
        /*0052*/ 	.short	(.L_19 - .L_18)


	//   ....[0]....
.L_18:
        /*0054*/ 	.word	0x00000690


	//   ....[1]....
        /*0058*/ 	.word	0x000006e0


	//----- nvinfo : EIATTR_REQNTID
	.align		4
.L_19:
        /*005c*/ 	.byte	0x04, 0x10
        /*005e*/ 	.short	(.L_21 - .L_20)
.L_20:
        /*0060*/ 	.word	0x00000080
        /*0064*/ 	.word	0x00000001
        /*0068*/ 	.word	0x00000001


	//----- nvinfo : EIATTR_CBANK_PARAM_SIZE
	.align		4
.L_21:
        /*006c*/ 	.byte	0x03, 0x19
        /*006e*/ 	.short	0x0018


	//----- nvinfo : EIATTR_PARAM_CBANK
	.align		4
        /*0070*/ 	.byte	0x04, 0x0a
        /*0072*/ 	.short	(.L_23 - .L_22)
	.align		4
.L_22:
        /*0074*/ 	.word	index@(.nv.constant0.triton_poi_fused_2)
        /*0078*/ 	.short	0x0210
        /*007a*/ 	.short	0x0018


	//----- nvinfo : EIATTR_SW_WAR
	.align		4
.L_23:
        /*007c*/ 	.byte	0x04, 0x36
        /*007e*/ 	.short	(.L_25 - .L_24)
.L_24:
        /*0080*/ 	.word	0x00000008
.L_25:


//--------------------- .nv.callgraph             --------------------------
	.section	.nv.callgraph,"",@"SHT_CUDA_CALLGRAPH"
	.align	4
	.sectionentsize	8
	.align		4
        /*0000*/ 	.word	0x00000000
	.align		4
        /*0004*/ 	.word	0xffffffff
	.align		4
        /*0008*/ 	.word	0x00000000
	.align		4
        /*000c*/ 	.word	0xfffffffe
	.align		4
        /*0010*/ 	.word	0x00000000
	.align		4
        /*0014*/ 	.word	0xfffffffd
	.align		4
        /*0018*/ 	.word	0x00000000
	.align		4
        /*001c*/ 	.word	0xfffffffc


//--------------------- .text.triton_poi_fused_2  --------------------------
	.section	.text.triton_poi_fused_2,"ax",@progbits
	.sectionflags	@"SHF_BARRIERS=1"
	.align	128
        .global         triton_poi_fused_2
        .type           triton_poi_fused_2,@function
        .size           triton_poi_fused_2,(.L_x_1 - triton_poi_fused_2)
        .other          triton_poi_fused_2,@"STO_CUDA_ENTRY STV_DEFAULT"
triton_poi_fused_2:
.text.triton_poi_fused_2:
[----:B------:R-:W0:Y:S01]  /*0000*/  LDC R1, c[0x0][0x28] ;  /* 0x00000a00ff017b82 */ /* 0x000e220000000800 */
[----:B------:R-:W1:Y:S07]  /*0010*/  S2R R15, SR_CTAID.X ;  /* 0x00000000000f7919 */ /* 0x000e6e0000002500 */
[----:B------:R-:W2:Y:S01]  /*0020*/  LDC.64 R16, c[0x0][0x210] ;  /* 0x00008400ff107b82 */ /* 0x000ea20000000a00 */
[----:B------:R-:W-:Y:S01]  /*0030*/  IMAD.MOV.U32 R14, RZ, RZ, RZ ;  /* 0x000000ffff0e7224 */ /* 0x000fe200078e00ff */
[----:B------:R-:W-:Y:S01]  /*0040*/  ULDC.64 UR6, c[0x0][0x208] ;  /* 0x0000820000067ab9 */ /* 0x000fe20000000a00 */
[----:B------:R-:W3:Y:S01]  /*0050*/  S2R R18, SR_TID.X ;  /* 0x0000000000127919 */ /* 0x000ee20000002100 */
[----:B------:R-:W4:Y:S01]  /*0060*/  S2R R19, SR_CTAID.Y ;  /* 0x0000000000137919 */ /* 0x000f220000002600 */
[----:B-1----:R-:W-:Y:S01]  /*0070*/  IMAD.SHL.U32 R15, R15, 0x10, RZ ;  /* 0x000000100f0f7824 */ /* 0x002fe200078e00ff */
[----:B---3--:R-:W-:-:S04]  /*0080*/  SHF.R.U32.HI R0, RZ, 0x4, R18 ;  /* 0x00000004ff007819 */ /* 0x008fc80000011612 */
[----:B------:R-:W-:Y:S01]  /*0090*/  LOP3.LUT R4, R15, 0xf, R18, 0xf8, !PT ;  /* 0x0000000f0f047812 */ /* 0x000fe200078ef812 */
[----:B----4-:R-:W-:Y:S01]  /*00a0*/  IMAD.SHL.U32 R19, R19, 0x40, RZ ;  /* 0x0000004013137824 */ /* 0x010fe200078e00ff */
[----:B------:R-:W-:Y:S02]  /*00b0*/  SGXT.U32 R0, R0, 0x3 ;  /* 0x000000030000781a */ /* 0x000fe40000000000 */
[----:B------:R-:W-:Y:S02]  /*00c0*/  ISETP.GE.AND P0, PT, R4, 0x9, PT ;  /* 0x000000090400780c */ /* 0x000fe40003f06270 */
[----:B------:R-:W-:Y:S02]  /*00d0*/  LOP3.LUT R3, R19, 0x8, R0, 0xfe, !PT ;  /* 0x0000000813037812 */ /* 0x000fe400078efe00 */
[----:B------:R-:W-:Y:S02]  /*00e0*/  LOP3.LUT R2, R19, R0, RZ, 0xfc, !PT ;  /* 0x0000000013027212 */ /* 0x000fe400078efcff */
[C---:B------:R-:W-:Y:S01]  /*00f0*/  ISETP.LT.AND P2, PT, R3.reuse, 0x200, !P0 ;  /* 0x000002000300780c */ /* 0x040fe20004741270 */
[--C-:B------:R-:W-:Y:S01]  /*0100*/  IMAD R3, R3, 0x9, R4.reuse ;  /* 0x0000000903037824 */ /* 0x100fe200078e0204 */
[----:B------:R-:W-:Y:S01]  /*0110*/  LOP3.LUT R6, R19, 0x10, R0, 0xfe, !PT ;  /* 0x0000001013067812 */ /* 0x000fe200078efe00 */
[----:B------:R-:W-:Y:S01]  /*0120*/  IMAD R5, R2, 0x9, R4 ;  /* 0x0000000902057824 */ /* 0x000fe200078e0204 */
[----:B------:R-:W-:-:S02]  /*0130*/  LOP3.LUT R7, R19, 0x18, R0, 0xfe, !PT ;  /* 0x0000001813077812 */ /* 0x000fc400078efe00 */
[----:B------:R-:W-:Y:S01]  /*0140*/  ISETP.LT.AND P1, PT, R2, 0x200, !P0 ;  /* 0x000002000200780c */ /* 0x000fe20004721270 */
[----:B--2---:R-:W-:Y:S01]  /*0150*/  IMAD.WIDE R2, R3, 0x4, R16 ;  /* 0x0000000403027825 */ /* 0x004fe200078e0210 */
[----:B------:R-:W-:Y:S02]  /*0160*/  ISETP.LT.AND P6, PT, R6, 0x200, !P0 ;  /* 0x000002000600780c */ /* 0x000fe400047c1270 */
[----:B------:R-:W-:Y:S02]  /*0170*/  LOP3.LUT R8, R19, 0x20, R0, 0xfe, !PT ;  /* 0x0000002013087812 */ /* 0x000fe400078efe00 */
[----:B------:R-:W-:Y:S01]  /*0180*/  ISETP.LT.AND P5, PT, R7, 0x200, !P0 ;  /* 0x000002000700780c */ /* 0x000fe200047a1270 */
[----:B------:R1:W2:Y:S01]  /*0190*/  @P2 LDG.E.EL R14, desc[UR6][R2.64] ;  /* 0x00000006020e2981 */ /* 0x0002a2000c2e1900 */
[----:B------:R-:W-:Y:S02]  /*01a0*/  LOP3.LUT R4, R19, 0x28, R0, 0xfe, !PT ;  /* 0x0000002813047812 */ /* 0x000fe400078efe00 */
[----:B------:R-:W-:-:S02]  /*01b0*/  LOP3.LUT R6, R19, 0x30, R0, 0xfe, !PT ;  /* 0x0000003013067812 */ /* 0x000fc400078efe00 */
[----:B------:R-:W-:Y:S02]  /*01c0*/  LOP3.LUT R7, R19, 0x38, R0, 0xfe, !PT ;  /* 0x0000003813077812 */ /* 0x000fe400078efe00 */
[----:B------:R-:W-:Y:S02]  /*01d0*/  ISETP.LT.AND P4, PT, R8, 0x200, !P0 ;  /* 0x000002000800780c */ /* 0x000fe40004781270 */
[----:B------:R-:W-:Y:S02]  /*01e0*/  ISETP.LT.AND P3, PT, R4, 0x200, !P0 ;  /* 0x000002000400780c */ /* 0x000fe40004761270 */
[----:B------:R-:W-:Y:S02]  /*01f0*/  ISETP.LT.AND P2, PT, R6, 0x200, !P0 ;  /* 0x000002000600780c */ /* 0x000fe40004741270 */
[----:B------:R-:W-:Y:S01]  /*0200*/  ISETP.LT.AND P0, PT, R7, 0x200, !P0 ;  /* 0x000002000700780c */ /* 0x000fe20004701270 */
[C---:B------:R-:W-:Y:S02]  /*0210*/  VIADD R7, R5.reuse, 0x90 ;  /* 0x0000009005077836 */ /* 0x040fe40000000000 */
[----:B------:R-:W-:-:S02]  /*0220*/  VIADD R9, R5, 0xd8 ;  /* 0x000000d805097836 */ /* 0x000fc40000000000 */
[C---:B------:R-:W-:Y:S02]  /*0230*/  VIADD R11, R5.reuse, 0x120 ;  /* 0x00000120050b7836 */ /* 0x040fe40000000000 */
[C---:B------:R-:W-:Y:S02]  /*0240*/  VIADD R13, R5.reuse, 0x168 ;  /* 0x00000168050d7836 */ /* 0x040fe40000000000 */
[C---:B------:R-:W-:Y:S02]  /*0250*/  VIADD R23, R5.reuse, 0x1b0 ;  /* 0x000001b005177836 */ /* 0x040fe40000000000 */
[C---:B------:R-:W-:Y:S02]  /*0260*/  VIADD R25, R5.reuse, 0x1f8 ;  /* 0x000001f805197836 */ /* 0x040fe40000000000 */
[----:B-1----:R-:W-:-:S04]  /*0270*/  IMAD.WIDE R2, R5, 0x4, R16 ;  /* 0x0000000405027825 */ /* 0x002fc800078e0210 */
[----:B------:R-:W-:-:S04]  /*0280*/  IMAD.WIDE R4, R7, 0x4, R16 ;  /* 0x0000000407047825 */ /* 0x000fc800078e0210 */
[----:B------:R-:W-:-:S04]  /*0290*/  IMAD.WIDE R6, R9, 0x4, R16 ;  /* 0x0000000409067825 */ /* 0x000fc800078e0210 */
[----:B------:R-:W-:Y:S01]  /*02a0*/  IMAD.WIDE R8, R11, 0x4, R16 ;  /* 0x000000040b087825 */ /* 0x000fe200078e0210 */
[----:B------:R-:W-:-:S03]  /*02b0*/  CS2R R20, SRZ ;  /* 0x0000000000147805 */ /* 0x000fc6000001ff00 */
[----:B------:R-:W-:-:S03]  /*02c0*/  IMAD.WIDE R10, R13, 0x4, R16 ;  /* 0x000000040d0a7825 */ /* 0x000fc600078e0210 */
[----:B------:R1:W3:Y:S01]  /*02d0*/  @P6 LDG.E.EL R20, desc[UR6][R4.64] ;  /* 0x0000000604146981 */ /* 0x0002e2000c2e1900 */
[--C-:B------:R-:W-:Y:S01]  /*02e0*/  IMAD.WIDE R12, R23, 0x4, R16.reuse ;  /* 0x00000004170c7825 */ /* 0x100fe200078e0210 */
[----:B------:R-:W-:Y:S02]  /*02f0*/  CS2R R22, SRZ ;  /* 0x0000000000167805 */ /* 0x000fe4000001ff00 */
[----:B------:R-:W4:Y:S01]  /*0300*/  @P5 LDG.E.EL R21, desc[UR6][R6.64] ;  /* 0x0000000606155981 */ /* 0x000f22000c2e1900 */
[----:B------:R-:W-:Y:S01]  /*0310*/  IMAD.WIDE R16, R25, 0x4, R16 ;  /* 0x0000000419107825 */ /* 0x000fe200078e0210 */
[----:B------:R-:W-:Y:S02]  /*0320*/  CS2R R24, SRZ ;  /* 0x0000000000187805 */ /* 0x000fe4000001ff00 */
[----:B------:R-:W5:Y:S01]  /*0330*/  @P4 LDG.E.EL R22, desc[UR6][R8.64] ;  /* 0x0000000608164981 */ /* 0x000f62000c2e1900 */
[----:B------:R-:W-:-:S03]  /*0340*/  IMAD.MOV.U32 R26, RZ, RZ, RZ ;  /* 0x000000ffff1a7224 */ /* 0x000fc600078e00ff */
[----:B------:R-:W5:Y:S04]  /*0350*/  @P3 LDG.E.EL R24, desc[UR6][R10.64] ;  /* 0x000000060a183981 */ /* 0x000f68000c2e1900 */
[----:B------:R1:W5:Y:S04]  /*0360*/  @P2 LDG.E.EL R23, desc[UR6][R12.64] ;  /* 0x000000060c172981 */ /* 0x000368000c2e1900 */
[----:B------:R1:W5:Y:S04]  /*0370*/  @P1 LDG.E.EL R25, desc[UR6][R2.64] ;  /* 0x0000000602191981 */ /* 0x000368000c2e1900 */
[----:B------:R-:W5:Y:S01]  /*0380*/  @P0 LDG.E.EL R26, desc[UR6][R16.64] ;  /* 0x00000006101a0981 */ /* 0x000f62000c2e1900 */
[----:B------:R-:W1:Y:S01]  /*0390*/  S2R R27, SR_TID.X ;  /* 0x00000000001b7919 */ /* 0x000e620000002100 */
[----:B------:R-:W1:Y:S01]  /*03a0*/  S2UR UR5, SR_CgaCtaId ;  /* 0x00000000000579c3 */ /* 0x000e620000008800 */
[----:B------:R-:W-:-:S02]  /*03b0*/  UMOV UR4, 0x400 ;  /* 0x0000040000047882 */ /* 0x000fc40000000000 */
[----:B01----:R-:W-:Y:S01]  /*03c0*/  UPRMT UR4, UR5, 0x654, UR4 ;  /* 0x0000065405047896 */ /* 0x003fe20008000004 */
[----:B------:R-:W-:Y:S01]  /*03d0*/  IMAD.SHL.U32 R4, R27, 0x40, RZ ;  /* 0x000000401b047824 */ /* 0x000fe200078e00ff */
[----:B------:R-:W-:-:S04]  /*03e0*/  SHF.R.U32.HI R5, RZ, 0x4, R27 ;  /* 0x00000004ff057819 */ /* 0x000fc8000001161b */
[----:B------:R-:W-:Y:S02]  /*03f0*/  SGXT.U32 R5, R5, 0x3 ;  /* 0x000000030505781a */ /* 0x000fe40000000000 */
[----:B------:R-:W-:-:S04]  /*0400*/  LOP3.LUT R4, R4, 0x3c0, RZ, 0xc0, !PT ;  /* 0x000003c004047812 */ /* 0x000fc800078ec0ff */
[C---:B------:R-:W-:Y:S02]  /*0410*/  LOP3.LUT R5, R4.reuse, R5, RZ, 0xfc, !PT ;  /* 0x0000000504057212 */ /* 0x040fe400078efcff */
[----:B------:R-:W-:-:S05]  /*0420*/  LEA.HI R4, R4, UR4, RZ, 0x1e ;  /* 0x0000000404047c11 */ /* 0x000fca000f8ff0ff */
[----:B------:R-:W-:Y:S01]  /*0430*/  IMAD R13, R5, 0x4, R4 ;  /* 0x00000004050d7824 */ /* 0x000fe200078e0204 */
[C---:B------:R-:W-:Y:S01]  /*0440*/  LOP3.LUT R2, R27.reuse, 0x70, RZ, 0xc0, !PT ;  /* 0x000000701b027812 */ /* 0x040fe200078ec0ff */
[----:B------:R-:W-:-:S04]  /*0450*/  IMAD.SHL.U32 R8, R27, 0x4, RZ ;  /* 0x000000041b087824 */ /* 0x000fc800078e00ff */
[----:B------:R-:W-:Y:S01]  /*0460*/  VIADD R3, R2, UR4 ;  /* 0x0000000402037c36 */ /* 0x000fe20008000000 */
[----:B------:R-:W-:-:S05]  /*0470*/  LOP3.LUT R8, R8, 0x1fc, RZ, 0xc0, !PT ;  /* 0x000001fc08087812 */ /* 0x000fca00078ec0ff */
[----:B------:R-:W-:Y:S02]  /*0480*/  IMAD R4, R8, 0x4, R3 ;  /* 0x0000000408047824 */ /* 0x000fe400078e0203 */
[----:B------:R-:W-:Y:S01]  /*0490*/  IMAD.SHL.U32 R18, R18, 0x4, RZ ;  /* 0x0000000412127824 */ /* 0x000fe200078e00ff */
[----:B------:R-:W0:Y:S04]  /*04a0*/  LDC.64 R2, c[0x0][0x218] ;  /* 0x00008600ff027b82 */ /* 0x000e280000000a00 */
[----:B------:R-:W-:-:S04]  /*04b0*/  LOP3.LUT R18, R19, 0x3c, R18, 0xf8, !PT ;  /* 0x0000003c13127812 */ /* 0x000fc800078ef812 */
[----:B------:R-:W-:-:S04]  /*04c0*/  SHF.R.S32.HI R9, RZ, 0x1f, R18 ;  /* 0x0000001fff097819 */ /* 0x000fc80000011412 */
[----:B------:R-:W-:-:S04]  /*04d0*/  LEA.HI R9, R9, R18, RZ, 0x4 ;  /* 0x0000001209097211 */ /* 0x000fc800078f20ff */
[----:B------:R-:W-:Y:S02]  /*04e0*/  LOP3.LUT R11, R9, 0xfffffff0, RZ, 0xc0, !PT ;  /* 0xfffffff0090b7812 */ /* 0x000fe400078ec0ff */
[----:B------:R-:W-:Y:S02]  /*04f0*/  SHF.R.S32.HI R10, RZ, 0x4, R9 ;  /* 0x00000004ff0a7819 */ /* 0x000fe40000011409 */
[C---:B------:R-:W-:Y:S01]  /*0500*/  ISETP.GE.AND P0, PT, R18.reuse, 0x200, PT ;  /* 0x000002001200780c */ /* 0x040fe20003f06270 */
[----:B------:R-:W-:Y:S01]  /*0510*/  IMAD.IADD R11, R18, 0x1, -R11 ;  /* 0x00000001120b7824 */ /* 0x000fe200078e0a0b */
[----:B------:R-:W-:Y:S02]  /*0520*/  LOP3.LUT R9, R15, R0, RZ, 0xfc, !PT ;  /* 0x000000000f097212 */ /* 0x000fe400078efcff */
[----:B------:R-:W-:Y:S01]  /*0530*/  LOP3.LUT R0, R15, 0x8, R0, 0xfe, !PT ;  /* 0x000000080f007812 */ /* 0x000fe200078efe00 */
[----:B------:R-:W-:Y:S01]  /*0540*/  IMAD R12, R10, 0x90, R11 ;  /* 0x000000900a0c7824 */ /* 0x000fe200078e020b */
[----:B------:R-:W-:-:S02]  /*0550*/  ISETP.LT.AND P1, PT, R9, 0x9, !P0 ;  /* 0x000000090900780c */ /* 0x000fc40004721270 */
[----:B------:R-:W-:Y:S01]  /*0560*/  ISETP.LT.AND P0, PT, R0, 0x9, !P0 ;  /* 0x000000090000780c */ /* 0x000fe20004701270 */
[----:B------:R-:W-:-:S04]  /*0570*/  IMAD R11, R9, 0x10, R12 ;  /* 0x00000010090b7824 */ /* 0x000fc800078e020c */
[----:B0-----:R-:W-:Y:S01]  /*0580*/  IMAD.WIDE R10, R11, 0x4, R2 ;  /* 0x000000040b0a7825 */ /* 0x001fe200078e0202 */
[----:B--2---:R-:W-:Y:S04]  /*0590*/  STS [R13+0x20], R14 ;  /* 0x0000200e0d007388 */ /* 0x004fe80000000800 */
[----:B---3--:R-:W-:Y:S04]  /*05a0*/  STS [R13+0x40], R20 ;  /* 0x000040140d007388 */ /* 0x008fe80000000800 */
[----:B----4-:R-:W-:Y:S04]  /*05b0*/  STS [R13+0x60], R21 ;  /* 0x000060150d007388 */ /* 0x010fe80000000800 */
[----:B-----5:R-:W-:Y:S04]  /*05c0*/  STS [R13+0x80], R22 ;  /* 0x000080160d007388 */ /* 0x020fe80000000800 */
[----:B------:R-:W-:Y:S04]  /*05d0*/  STS [R13+0xa0], R24 ;  /* 0x0000a0180d007388 */ /* 0x000fe80000000800 */
[----:B------:R-:W-:Y:S04]  /*05e0*/  STS [R13+0xc0], R23 ;  /* 0x0000c0170d007388 */ /* 0x000fe80000000800 */
[----:B------:R-:W-:Y:S04]  /*05f0*/  STS [R13], R25 ;  /* 0x000000190d007388 */ /* 0x000fe80000000800 */
[----:B------:R0:W-:Y:S01]  /*0600*/  STS [R13+0xe0], R26 ;  /* 0x0000e01a0d007388 */ /* 0x0001e20000000800 */
[----:B------:R-:W-:Y:S06]  /*0610*/  BAR.SYNC.DEFER_BLOCKING 0x0 ;  /* 0x0000000000007b1d */ /* 0x000fec0000010000 */
[----:B------:R-:W1:Y:S01]  /*0620*/  LDS.128 R4, [R4] ;  /* 0x0000000004047984 */ /* 0x000e620000000c00 */
[----:B0-----:R-:W-:-:S04]  /*0630*/  LOP3.LUT R13, R8, 0x200, RZ, 0xfc, !PT ;  /* 0x00000200080d7812 */ /* 0x001fc800078efcff */
[----:B------:R-:W-:-:S04]  /*0640*/  SHF.R.U32.HI R13, RZ, 0x2, R13 ;  /* 0x00000002ff0d7819 */ /* 0x000fc8000001160d */
[----:B------:R-:W-:-:S05]  /*0650*/  LOP3.LUT R13, R13, 0xf0, RZ, 0xc0, !PT ;  /* 0x000000f00d0d7812 */ /* 0x000fca00078ec0ff */
[----:B------:R-:W-:-:S04]  /*0660*/  VIADD R13, R13, UR4 ;  /* 0x000000040d0d7c36 */ /* 0x000fc80008000000 */
[----:B------:R-:W-:Y:S01]  /*0670*/  IMAD R13, R8, 0x4, R13 ;  /* 0x00000004080d7824 */ /* 0x000fe200078e020d */
[----:B-1----:R0:W-:Y:S02]  /*0680*/  @P1 STG.E.128 desc[UR6][R10.64], R4 ;  /* 0x000000040a001986 */ /* 0x0021e4000c101d06 */
[----:B0-----:R-:W-:Y:S05]  /*0690*/  @!P0 EXIT ;  /* 0x000000000000894d */ /* 0x001fea0003800000 */
[----:B0-----:R-:W0:Y:S01]  /*06a0*/  LDS.128 R8, [R13+0x800] ;  /* 0x000800000d087984 */ /* 0x001e220000000c00 */
[----:B------:R-:W-:-:S04]  /*06b0*/  IMAD R5, R0, 0x10, R12 ;  /* 0x0000001000057824 */ /* 0x000fc800078e020c */
[----:B------:R-:W-:-:S05]  /*06c0*/  IMAD.WIDE R2, R5, 0x4, R2 ;  /* 0x0000000405027825 */ /* 0x000fca00078e0202 */
[----:B0-----:R-:W-:Y:S01]  /*06d0*/  STG.E.128 desc[UR6][R2.64], R8 ;  /* 0x0000000802007986 */ /* 0x001fe2000c101d06 */
[----:B------:R-:W-:Y:S05]  /*06e0*/  EXIT ;  /* 0x000000000000794d */ /* 0x000fea0003800000 */
.L_x_0:
[----:B------:R-:W-:-:S00]  /*06f0*/  BRA `(.L_x_0) ;  /* 0xfffffffc00fc7947 */ /* 0x000fc0000383ffff */
[----:B------:R-:W-:-:S00]  /*0700*/  NOP ;  /* 0x0000000000007918 */ /* 0x000fc00000000000 */
[----:B------:R-:W-:-:S00]  /*0710*/  NOP ;  /* 0x0000000000007918 */ /* 0x000fc00000000000 */
[----:B------:R-:W-:-:S00]  /*0720*/  NOP ;  /* 0x0000000000007918 */ /* 0x000fc00000000000 */
[----:B------:R-:W-:-:S00]  /*0730*/  NOP ;  /* 0x0000000000007918 */ /* 0x000fc00000000000 */
[----:B------:R-:W-:-:S00]  /*0740*/  NOP ;  /* 0x0000000000007918 */ /* 0x000fc00000000000 */
[----:B------:R-:W-:-:S00]  /*0750*/  NOP ;  /* 0x0000000000007918 */ /* 0x000fc00000000000 */
[----:B------:R-:W-:-:S00]  /*0760*/  NOP ;  /* 0x0000000000007918 */ /* 0x000fc00000000000 */
[----:B------:R-:W-:-:S00]  /*0770*/  NOP ;  /* 0x0000000000007918 */ /* 0x000fc00000000000 */
.L_x_1:


//--------------------- .nv.shared.triton_poi_fused_2 --------------------------
	.section	.nv.shared.triton_poi_fused_2,"aw",@nobits
	.sectionflags	@""
	.align	16
	.zero		1024


//--------------------- .nv.constant0.triton_poi_fused_2 --------------------------
	.section	.nv.constant0.triton_poi_fused_2,"a",@progbits
	.sectionflags	@""
	.align	4
.nv.constant0.triton_poi_fused_2:
	.zero		552
